//
// Generated by NVIDIA NVVM Compiler
//
// Compiler Build ID: CL-36424714
// Cuda compilation tools, release 13.0, V13.0.88
// Based on NVVM 20.0.0
//

.version 9.0
.target sm_100
.address_size 64

	// .globl	vwma_batch_f32

.visible .entry vwma_batch_f32(
	.param .u64 .ptr .align 1 vwma_batch_f32_param_0,
	.param .u64 .ptr .align 1 vwma_batch_f32_param_1,
	.param .u64 .ptr .align 1 vwma_batch_f32_param_2,
	.param .u32 vwma_batch_f32_param_3,
	.param .u32 vwma_batch_f32_param_4,
	.param .u32 vwma_batch_f32_param_5,
	.param .u64 .ptr .align 1 vwma_batch_f32_param_6
)
{
	.reg .pred 	%p<6>;
	.reg .b32 	%r<20>;
	.reg .b32 	%f<15>;
	.reg .b64 	%rd<19>;

	ld.param.u64 	%rd6, [vwma_batch_f32_param_0];
	ld.param.u64 	%rd7, [vwma_batch_f32_param_1];
	ld.param.u64 	%rd4, [vwma_batch_f32_param_2];
	ld.param.u32 	%r12, [vwma_batch_f32_param_3];
	ld.param.u32 	%r14, [vwma_batch_f32_param_4];
	ld.param.u32 	%r13, [vwma_batch_f32_param_5];
	ld.param.u64 	%rd5, [vwma_batch_f32_param_6];
	cvta.to.global.u64 	%rd1, %rd7;
	cvta.to.global.u64 	%rd2, %rd6;
	mov.u32 	%r1, %ctaid.y;
	setp.ge.s32 	%p1, %r1, %r14;
	@%p1 bra 	$L__BB0_8;
	cvta.to.global.u64 	%rd8, %rd4;
	mul.wide.u32 	%rd9, %r1, 4;
	add.s64 	%rd10, %rd8, %rd9;
	ld.global.nc.u32 	%r2, [%rd10];
	add.s32 	%r3, %r13, -1;
	mov.u32 	%r15, %ctaid.x;
	mov.u32 	%r4, %ntid.x;
	mov.u32 	%r16, %tid.x;
	mad.lo.s32 	%r19, %r15, %r4, %r16;
	setp.ge.s32 	%p2, %r19, %r12;
	@%p2 bra 	$L__BB0_8;
	cvta.to.global.u64 	%rd3, %rd5;
	mov.u32 	%r17, %nctaid.x;
	mul.lo.s32 	%r6, %r17, %r4;
	mul.lo.s32 	%r7, %r12, %r1;
	add.s32 	%r8, %r3, %r2;
$L__BB0_3:
	setp.lt.s32 	%p3, %r19, %r8;
	mov.f32 	%f14, 0f7FC00000;
	@%p3 bra 	$L__BB0_7;
	sub.s32 	%r10, %r19, %r2;
	mul.wide.s32 	%rd11, %r19, 4;
	add.s64 	%rd12, %rd2, %rd11;
	ld.global.nc.f32 	%f12, [%rd12];
	add.s64 	%rd13, %rd1, %rd11;
	ld.global.nc.f32 	%f13, [%rd13];
	setp.lt.s32 	%p4, %r10, 0;
	@%p4 bra 	$L__BB0_6;
	mul.wide.u32 	%rd14, %r10, 4;
	add.s64 	%rd15, %rd2, %rd14;
	ld.global.nc.f32 	%f10, [%rd15];
	sub.f32 	%f12, %f12, %f10;
	add.s64 	%rd16, %rd1, %rd14;
	ld.global.nc.f32 	%f11, [%rd16];
	sub.f32 	%f13, %f13, %f11;
$L__BB0_6:
	div.rn.f32 	%f14, %f12, %f13;
$L__BB0_7:
	add.s32 	%r18, %r19, %r7;
	mul.wide.s32 	%rd17, %r18, 4;
	add.s64 	%rd18, %rd3, %rd17;
	st.global.f32 	[%rd18], %f14;
	add.s32 	%r19, %r19, %r6;
	setp.lt.s32 	%p5, %r19, %r12;
	@%p5 bra 	$L__BB0_3;
$L__BB0_8:
	ret;

}
	// .globl	vwma_multi_series_one_param_f32
.visible .entry vwma_multi_series_one_param_f32(
	.param .u64 .ptr .align 1 vwma_multi_series_one_param_f32_param_0,
	.param .u64 .ptr .align 1 vwma_multi_series_one_param_f32_param_1,
	.param .u32 vwma_multi_series_one_param_f32_param_2,
	.param .u32 vwma_multi_series_one_param_f32_param_3,
	.param .u32 vwma_multi_series_one_param_f32_param_4,
	.param .u64 .ptr .align 1 vwma_multi_series_one_param_f32_param_5,
	.param .u64 .ptr .align 1 vwma_multi_series_one_param_f32_param_6
)
{
	.reg .pred 	%p<6>;
	.reg .b32 	%r<21>;
	.reg .b32 	%f<12>;
	.reg .b64 	%rd<21>;

	ld.param.u64 	%rd5, [vwma_multi_series_one_param_f32_param_0];
	ld.param.u64 	%rd6, [vwma_multi_series_one_param_f32_param_1];
	ld.param.u32 	%r11, [vwma_multi_series_one_param_f32_param_2];
	ld.param.u32 	%r12, [vwma_multi_series_one_param_f32_param_3];
	ld.param.u32 	%r13, [vwma_multi_series_one_param_f32_param_4];
	ld.param.u64 	%rd4, [vwma_multi_series_one_param_f32_param_5];
	ld.param.u64 	%rd7, [vwma_multi_series_one_param_f32_param_6];
	cvta.to.global.u64 	%rd1, %rd7;
	cvta.to.global.u64 	%rd2, %rd6;
	cvta.to.global.u64 	%rd3, %rd5;
	mov.u32 	%r1, %ctaid.y;
	setp.ge.s32 	%p1, %r1, %r12;
	@%p1 bra 	$L__BB1_9;
	cvta.to.global.u64 	%rd8, %rd4;
	mul.wide.u32 	%rd9, %r1, 4;
	add.s64 	%rd10, %rd8, %rd9;
	ld.global.nc.u32 	%r2, [%rd10];
	mov.u32 	%r14, %ctaid.x;
	mov.u32 	%r3, %ntid.x;
	mov.u32 	%r15, %tid.x;
	mad.lo.s32 	%r20, %r14, %r3, %r15;
	setp.ge.s32 	%p2, %r20, %r13;
	@%p2 bra 	$L__BB1_9;
	mov.u32 	%r16, %nctaid.x;
	mul.lo.s32 	%r5, %r16, %r3;
	add.s32 	%r17, %r11, %r2;
	add.s32 	%r6, %r17, -1;
$L__BB1_3:
	mad.lo.s32 	%r8, %r20, %r12, %r1;
	setp.ge.s32 	%p3, %r20, %r6;
	@%p3 bra 	$L__BB1_5;
	mul.wide.s32 	%rd19, %r8, 4;
	add.s64 	%rd20, %rd1, %rd19;
	mov.b32 	%r19, 2143289344;
	st.global.u32 	[%rd20], %r19;
	bra.uni 	$L__BB1_8;
$L__BB1_5:
	sub.s32 	%r9, %r20, %r11;
	mul.wide.s32 	%rd11, %r8, 4;
	add.s64 	%rd12, %rd3, %rd11;
	ld.global.nc.f32 	%f10, [%rd12];
	add.s64 	%rd13, %rd2, %rd11;
	ld.global.nc.f32 	%f11, [%rd13];
	setp.lt.s32 	%p4, %r9, 0;
	@%p4 bra 	$L__BB1_7;
	mad.lo.s32 	%r18, %r9, %r12, %r1;
	mul.wide.u32 	%rd14, %r18, 4;
	add.s64 	%rd15, %rd3, %rd14;
	ld.global.nc.f32 	%f7, [%rd15];
	sub.f32 	%f10, %f10, %f7;
	add.s64 	%rd16, %rd2, %rd14;
	ld.global.nc.f32 	%f8, [%rd16];
	sub.f32 	%f11, %f11, %f8;
$L__BB1_7:
	div.rn.f32 	%f9, %f10, %f11;
	add.s64 	%rd18, %rd1, %rd11;
	st.global.f32 	[%rd18], %f9;
$L__BB1_8:
	add.s32 	%r20, %r20, %r5;
	setp.lt.s32 	%p5, %r20, %r13;
	@%p5 bra 	$L__BB1_3;
$L__BB1_9:
	ret;

}


// ===== COMPILED SASS (sm_100) =====

	.target	sm_100

	.elftype	@"ET_EXEC"


//--------------------- .note.nv.tkinfo           --------------------------
	.section	.note.nv.tkinfo,"",@"SHT_NOTE"
	.sectionflags	@"SHF_NOTE_NV_TKINFO"
	.tkinfo
        /*0018*/ 	.word	0x00000002
        /*0030*/ 	.string	""
        /*0030*/ 	.string	"ptxas"
        /*0030*/ 	.string	"Cuda compilation tools, release 13.0, V13.0.88"
        /*0030*/ 	.string	"Build cuda_13.0.r13.0/compiler.36424714_0"
        /*0030*/ 	.string	"-arch sm_100 -m 64 "



//--------------------- .note.nv.cuinfo           --------------------------
	.section	.note.nv.cuinfo,"",@"SHT_NOTE"
	.sectionflags	@"SHF_NOTE_NV_CUINFO"
        /*0018*/ 	.short	0x0002
        /*001a*/ 	.short	0x0064
        /*001c*/ 	.short	0x0082
	.zero		2


//--------------------- .nv.info                  --------------------------
	.section	.nv.info,"",@"SHT_CUDA_INFO"
	.align	4


	//----- nvinfo : EIATTR_REGCOUNT
	.align		4
        /*0000*/ 	.byte	0x04, 0x2f
        /*0002*/ 	.short	(.L_1 - .L_0)
	.align		4
.L_0:
        /*0004*/ 	.word	index@(vwma_batch_f32)
        /*0008*/ 	.word	0x0000001a


	//----- nvinfo : EIATTR_FRAME_SIZE
	.align		4
.L_1:
        /*000c*/ 	.byte	0x04, 0x11
        /*000e*/ 	.short	(.L_3 - .L_2)
	.align		4
.L_2:
        /*0010*/ 	.word	index@($__internal_1_$__cuda_sm3x_div_rn_noftz_f32_slowpath)
        /*0014*/ 	.word	0x00000000


	//----- nvinfo : EIATTR_FRAME_SIZE
	.align		4
.L_3:
        /*0018*/ 	.byte	0x04, 0x11
        /*001a*/ 	.short	(.L_5 - .L_4)
	.align		4
.L_4:
        /*001c*/ 	.word	index@(vwma_batch_f32)
        /*0020*/ 	.word	0x00000000


	//----- nvinfo : EIATTR_REGCOUNT
	.align		4
.L_5:
        /*0024*/ 	.byte	0x04, 0x2f
        /*0026*/ 	.short	(.L_7 - .L_6)
	.align		4
.L_6:
        /*0028*/ 	.word	index@(vwma_multi_series_one_param_f32)
        /*002c*/ 	.word	0x0000001c


	//----- nvinfo : EIATTR_FRAME_SIZE
	.align		4
.L_7:
        /*0030*/ 	.byte	0x04, 0x11
        /*0032*/ 	.short	(.L_9 - .L_8)
	.align		4
.L_8:
        /*0034*/ 	.word	index@($__internal_0_$__cuda_sm3x_div_rn_noftz_f32_slowpath)
        /*0038*/ 	.word	0x00000000


	//----- nvinfo : EIATTR_FRAME_SIZE
	.align		4
.L_9:
        /*003c*/ 	.byte	0x04, 0x11
        /*003e*/ 	.short	(.L_11 - .L_10)
	.align		4
.L_10:
        /*0040*/ 	.word	index@(vwma_multi_series_one_param_f32)
        /*0044*/ 	.word	0x00000000


	//----- nvinfo : EIATTR_MIN_STACK_SIZE
	.align		4
.L_11:
        /*0048*/ 	.byte	0x04, 0x12
        /*004a*/ 	.short	(.L_13 - .L_12)
	.align		4
.L_12:
        /*004c*/ 	.word	index@(vwma_multi_series_one_param_f32)
        /*0050*/ 	.word	0x00000000


	//----- nvinfo : EIATTR_MIN_STACK_SIZE
	.align		4
.L_13:
        /*0054*/ 	.byte	0x04, 0x12
        /*0056*/ 	.short	(.L_15 - .L_14)
	.align		4
.L_14:
        /*0058*/ 	.word	index@(vwma_batch_f32)
        /*005c*/ 	.word	0x00000000
.L_15:


//--------------------- .nv.compat                --------------------------
	.section	.nv.compat,"",@"SHT_CUDA_COMPAT_INFO"
	.align	4
        /*0000*/ 	.byte	0x02, 0x09, 0x00, 0x00, 0x02, 0x02, 0x01, 0x00, 0x02, 0x05, 0x05, 0x00, 0x03, 0x07, 0x01, 0x01
        /*0010*/ 	.byte	0x02, 0x03, 0x00, 0x00, 0x02, 0x06, 0x01, 0x00, 0x04, 0x0b, 0x08, 0x00, 0x01, 0x00, 0x00, 0x00
        /*0020*/ 	.byte	0x00, 0x00, 0x00, 0x00


//--------------------- .nv.info.vwma_multi_series_one_param_f32 --------------------------
	.section	.nv.info.vwma_multi_series_one_param_f32,"",@"SHT_CUDA_INFO"
	.sectionflags	@""
	.align	4


	//----- nvinfo : EIATTR_CUDA_API_VERSION
	.align		4
        /*0000*/ 	.byte	0x04, 0x37
        /*0002*/ 	.short	(.L_17 - .L_16)
.L_16:
        /*0004*/ 	.word	0x00000082


	//----- nvinfo : EIATTR_KPARAM_INFO
	.align		4
.L_17:
        /*0008*/ 	.byte	0x04, 0x17
        /*000a*/ 	.short	(.L_19 - .L_18)
.L_18:
        /*000c*/ 	.word	0x00000000
        /*0010*/ 	.short	0x0006
        /*0012*/ 	.short	0x0028
        /*0014*/ 	.byte	0x00, 0xf5, 0x21, 0x00


	//----- nvinfo : EIATTR_KPARAM_INFO
	.align		4
.L_19:
        /*0018*/ 	.byte	0x04, 0x17
        /*001a*/ 	.short	(.L_21 - .L_20)
.L_20:
        /*001c*/ 	.word	0x00000000
        /*0020*/ 	.short	0x0005
        /*0022*/ 	.short	0x0020
        /*0024*/ 	.byte	0x00, 0xf5, 0x21, 0x00


	//----- nvinfo : EIATTR_KPARAM_INFO
	.align		4
.L_21:
        /*0028*/ 	.byte	0x04, 0x17
        /*002a*/ 	.short	(.L_23 - .L_22)
.L_22:
        /*002c*/ 	.word	0x00000000
        /*0030*/ 	.short	0x0004
        /*0032*/ 	.short	0x0018
        /*0034*/ 	.byte	0x00, 0xf0, 0x11, 0x00


	//----- nvinfo : EIATTR_KPARAM_INFO
	.align		4
.L_23:
        /*0038*/ 	.byte	0x04, 0x17
        /*003a*/ 	.short	(.L_25 - .L_24)
.L_24:
        /*003c*/ 	.word	0x00000000
        /*0040*/ 	.short	0x0003
        /*0042*/ 	.short	0x0014
        /*0044*/ 	.byte	0x00, 0xf0, 0x11, 0x00


	//----- nvinfo : EIATTR_KPARAM_INFO
	.align		4
.L_25:
        /*0048*/ 	.byte	0x04, 0x17
        /*004a*/ 	.short	(.L_27 - .L_26)
.L_26:
        /*004c*/ 	.word	0x00000000
        /*0050*/ 	.short	0x0002
        /*0052*/ 	.short	0x0010
        /*0054*/ 	.byte	0x00, 0xf0, 0x11, 0x00


	//----- nvinfo : EIATTR_KPARAM_INFO
	.align		4
.L_27:
        /*0058*/ 	.byte	0x04, 0x17
        /*005a*/ 	.short	(.L_29 - .L_28)
.L_28:
        /*005c*/ 	.word	0x00000000
        /*0060*/ 	.short	0x0001
        /*0062*/ 	.short	0x0008
        /*0064*/ 	.byte	0x00, 0xf5, 0x21, 0x00


	//----- nvinfo : EIATTR_KPARAM_INFO
	.align		4
.L_29:
        /*0068*/ 	.byte	0x04, 0x17
        /*006a*/ 	.short	(.L_31 - .L_30)
.L_30:
        /*006c*/ 	.word	0x00000000
        /*0070*/ 	.short	0x0000
        /*0072*/ 	.short	0x0000
        /*0074*/ 	.byte	0x00, 0xf5, 0x21, 0x00


	//----- nvinfo : EIATTR_SPARSE_MMA_MASK
	.align		4
.L_31:
        /*0078*/ 	.byte	0x03, 0x50
        /*007a*/ 	.short	0x0000


	//----- nvinfo : EIATTR_MAXREG_COUNT
	.align		4
        /*007c*/ 	.byte	0x03, 0x1b
        /*007e*/ 	.short	0x00ff


	//----- nvinfo : EIATTR_MERCURY_ISA_VERSION
	.align		4
        /*0080*/ 	.byte	0x03, 0x5f
        /*0082*/ 	.short	0x0101


	//----- nvinfo : EIATTR_VRC_CTA_INIT_COUNT
	.align		4
        /*0084*/ 	.byte	0x02, 0x4a
	.zero		1
	.zero		1


	//----- nvinfo : EIATTR_EXIT_INSTR_OFFSETS
	.align		4
        /*0088*/ 	.byte	0x04, 0x1c
        /*008a*/ 	.short	(.L_33 - .L_32)


	//   ....[0]....
.L_32:
        /*008c*/ 	.word	0x00000040


	//   ....[1]....
        /*0090*/ 	.word	0x000000b0


	//   ....[2]....
        /*0094*/ 	.word	0x00000430


	//----- nvinfo : EIATTR_CRS_STACK_SIZE
	.align		4
.L_33:
        /*0098*/ 	.byte	0x04, 0x1e
        /*009a*/ 	.short	(.L_35 - .L_34)
.L_34:
        /*009c*/ 	.word	0x00000000


	//----- nvinfo : EIATTR_CBANK_PARAM_SIZE
	.align		4
.L_35:
        /*00a0*/ 	.byte	0x03, 0x19
        /*00a2*/ 	.short	0x0030


	//----- nvinfo : EIATTR_PARAM_CBANK
	.align		4
        /*00a4*/ 	.byte	0x04, 0x0a
        /*00a6*/ 	.short	(.L_37 - .L_36)
	.align		4
.L_36:
        /*00a8*/ 	.word	index@(.nv.constant0.vwma_multi_series_one_param_f32)
        /*00ac*/ 	.short	0x0380
        /*00ae*/ 	.short	0x0030


	//----- nvinfo : EIATTR_SW_WAR
	.align		4
.L_37:
        /*00b0*/ 	.byte	0x04, 0x36
        /*00b2*/ 	.short	(.L_39 - .L_38)
.L_38:
        /*00b4*/ 	.word	0x00000008
.L_39:


//--------------------- .nv.info.vwma_batch_f32   --------------------------
	.section	.nv.info.vwma_batch_f32,"",@"SHT_CUDA_INFO"
	.sectionflags	@""
	.align	4


	//----- nvinfo : EIATTR_CUDA_API_VERSION
	.align		4
        /*0000*/ 	.byte	0x04, 0x37
        /*0002*/ 	.short	(.L_41 - .L_40)
.L_40:
        /*0004*/ 	.word	0x00000082


	//----- nvinfo : EIATTR_KPARAM_INFO
	.align		4
.L_41:
        /*0008*/ 	.byte	0x04, 0x17
        /*000a*/ 	.short	(.L_43 - .L_42)
.L_42:
        /*000c*/ 	.word	0x00000000
        /*0010*/ 	.short	0x0006
        /*0012*/ 	.short	0x0028
        /*0014*/ 	.byte	0x00, 0xf5, 0x21, 0x00


	//----- nvinfo : EIATTR_KPARAM_INFO
	.align		4
.L_43:
        /*0018*/ 	.byte	0x04, 0x17
        /*001a*/ 	.short	(.L_45 - .L_44)
.L_44:
        /*001c*/ 	.word	0x00000000
        /*0020*/ 	.short	0x0005
        /*0022*/ 	.short	0x0020
        /*0024*/ 	.byte	0x00, 0xf0, 0x11, 0x00


	//----- nvinfo : EIATTR_KPARAM_INFO
	.align		4
.L_45:
        /*0028*/ 	.byte	0x04, 0x17
        /*002a*/ 	.short	(.L_47 - .L_46)
.L_46:
        /*002c*/ 	.word	0x00000000
        /*0030*/ 	.short	0x0004
        /*0032*/ 	.short	0x001c
        /*0034*/ 	.byte	0x00, 0xf0, 0x11, 0x00


	//----- nvinfo : EIATTR_KPARAM_INFO
	.align		4
.L_47:
        /*0038*/ 	.byte	0x04, 0x17
        /*003a*/ 	.short	(.L_49 - .L_48)
.L_48:
        /*003c*/ 	.word	0x00000000
        /*0040*/ 	.short	0x0003
        /*0042*/ 	.short	0x0018
        /*0044*/ 	.byte	0x00, 0xf0, 0x11, 0x00


	//----- nvinfo : EIATTR_KPARAM_INFO
	.align		4
.L_49:
        /*0048*/ 	.byte	0x04, 0x17
        /*004a*/ 	.short	(.L_51 - .L_50)
.L_50:
        /*004c*/ 	.word	0x00000000
        /*0050*/ 	.short	0x0002
        /*0052*/ 	.short	0x0010
        /*0054*/ 	.byte	0x00, 0xf5, 0x21, 0x00


	//----- nvinfo : EIATTR_KPARAM_INFO
	.align		4
.L_51:
        /*0058*/ 	.byte	0x04, 0x17
        /*005a*/ 	.short	(.L_53 - .L_52)
.L_52:
        /*005c*/ 	.word	0x00000000
        /*0060*/ 	.short	0x0001
        /*0062*/ 	.short	0x0008
        /*0064*/ 	.byte	0x00, 0xf5, 0x21, 0x00


	//----- nvinfo : EIATTR_KPARAM_INFO
	.align		4
.L_53:
        /*0068*/ 	.byte	0x04, 0x17
        /*006a*/ 	.short	(.L_55 - .L_54)
.L_54:
        /*006c*/ 	.word	0x00000000
        /*0070*/ 	.short	0x0000
        /*0072*/ 	.short	0x0000
        /*0074*/ 	.byte	0x00, 0xf5, 0x21, 0x00


	//----- nvinfo : EIATTR_SPARSE_MMA_MASK
	.align		4
.L_55:
        /*0078*/ 	.byte	0x03, 0x50
        /*007a*/ 	.short	0x0000


	//----- nvinfo : EIATTR_MAXREG_COUNT
	.align		4
        /*007c*/ 	.byte	0x03, 0x1b
        /*007e*/ 	.short	0x00ff


	//----- nvinfo : EIATTR_MERCURY_ISA_VERSION
	.align		4
        /*0080*/ 	.byte	0x03, 0x5f
        /*0082*/ 	.short	0x0101


	//----- nvinfo : EIATTR_VRC_CTA_INIT_COUNT
	.align		4
        /*0084*/ 	.byte	0x02, 0x4a
	.zero		1
	.zero		1


	//----- nvinfo : EIATTR_EXIT_INSTR_OFFSETS
	.align		4
        /*0088*/ 	.byte	0x04, 0x1c
        /*008a*/ 	.short	(.L_57 - .L_56)


	//   ....[0]....
.L_56:
        /*008c*/ 	.word	0x00000040


	//   ....[1]....
        /*0090*/ 	.word	0x000000b0


	//   ....[2]....
        /*0094*/ 	.word	0x000003e0


	//----- nvinfo : EIATTR_CRS_STACK_SIZE
	.align		4
.L_57:
        /*0098*/ 	.byte	0x04, 0x1e
        /*009a*/ 	.short	(.L_59 - .L_58)
.L_58:
        /*009c*/ 	.word	0x00000000


	//----- nvinfo : EIATTR_CBANK_PARAM_SIZE
	.align		4
.L_59:
        /*00a0*/ 	.byte	0x03, 0x19
        /*00a2*/ 	.short	0x0030


	//----- nvinfo : EIATTR_PARAM_CBANK
	.align		4
        /*00a4*/ 	.byte	0x04, 0x0a
        /*00a6*/ 	.short	(.L_61 - .L_60)
	.align		4
.L_60:
        /*00a8*/ 	.word	index@(.nv.constant0.vwma_batch_f32)
        /*00ac*/ 	.short	0x0380
        /*00ae*/ 	.short	0x0030


	//----- nvinfo : EIATTR_SW_WAR
	.align		4
.L_61:
        /*00b0*/ 	.byte	0x04, 0x36
        /*00b2*/ 	.short	(.L_63 - .L_62)
.L_62:
        /*00b4*/ 	.word	0x00000008
.L_63:


//--------------------- .nv.callgraph             --------------------------
	.section	.nv.callgraph,"",@"SHT_CUDA_CALLGRAPH"
	.align	4
	.sectionentsize	8
	.align		4
        /*0000*/ 	.word	0x00000000
	.align		4
        /*0004*/ 	.word	0xffffffff
	.align		4
        /*0008*/ 	.word	0x00000000
	.align		4
        /*000c*/ 	.word	0xfffffffe
	.align		4
        /*0010*/ 	.word	0x00000000
	.align		4
        /*0014*/ 	.word	0xfffffffd
	.align		4
        /*0018*/ 	.word	0x00000000
	.align		4
        /*001c*/ 	.word	0xfffffffc


//--------------------- .text.vwma_multi_series_one_param_f32 --------------------------
	.section	.text.vwma_multi_series_one_param_f32,"ax",@progbits
	.align	128
        .global         vwma_multi_series_one_param_f32
        .type           vwma_multi_series_one_param_f32,@function
        .size           vwma_multi_series_one_param_f32,(.L_x_34 - vwma_multi_series_one_param_f32)
        .other          vwma_multi_series_one_param_f32,@"STO_CUDA_ENTRY STV_DEFAULT"
vwma_multi_series_one_param_f32:
.text.vwma_multi_series_one_param_f32:
[----:B------:R-:W-:Y:S01]  /*0000*/  LDC R1, c[0x0][0x37c] ;  /* 0x0000df00ff017b82 */ /* 0x000fe20000000800 */
[----:B------:R-:W0:Y:S01]  /*0010*/  S2R R2, SR_CTAID.Y ;  /* 0x0000000000027919 */ /* 0x000e220000002600 */
[----:B------:R-:W0:Y:S02]  /*0020*/  LDCU UR4, c[0x0][0x394] ;  /* 0x00007280ff0477ac */ /* 0x000e240008000800 */
[----:B0-----:R-:W-:-:S13]  /*0030*/  ISETP.GE.AND P0, PT, R2, UR4, PT ;  /* 0x0000000402007c0c */ /* 0x001fda000bf06270 */
[----:B------:R-:W-:Y:S05]  /*0040*/  @P0 EXIT ;  /* 0x000000000000094d */ /* 0x000fea0003800000 */
[----:B------:R-:W0:Y:S01]  /*0050*/  S2R R13, SR_TID.X ;  /* 0x00000000000d7919 */ /* 0x000e220000002100 */
[----:B------:R-:W0:Y:S01]  /*0060*/  S2UR UR4, SR_CTAID.X ;  /* 0x00000000000479c3 */ /* 0x000e220000002500 */
[----:B------:R-:W1:Y:S07]  /*0070*/  LDCU UR5, c[0x0][0x398] ;  /* 0x00007300ff0577ac */ /* 0x000e6e0008000800 */
[----:B------:R-:W0:Y:S02]  /*0080*/  LDC R12, c[0x0][0x360] ;  /* 0x0000d800ff0c7b82 */ /* 0x000e240000000800 */
[----:B0-----:R-:W-:-:S05]  /*0090*/  IMAD R13, R12, UR4, R13 ;  /* 0x000000040c0d7c24 */ /* 0x001fca000f8e020d */
[----:B-1----:R-:W-:-:S13]  /*00a0*/  ISETP.GE.AND P0, PT, R13, UR5, PT ;  /* 0x000000050d007c0c */ /* 0x002fda000bf06270 */
[----:B------:R-:W-:Y:S05]  /*00b0*/  @P0 EXIT ;  /* 0x000000000000094d */ /* 0x000fea0003800000 */
[----:B------:R-:W0:Y:S01]  /*00c0*/  LDC.64 R14, c[0x0][0x3a0] ;  /* 0x0000e800ff0e7b82 */ /* 0x000e220000000a00 */
[----:B------:R-:W1:Y:S07]  /*00d0*/  LDCU.64 UR4, c[0x0][0x358] ;  /* 0x00006b00ff0477ac */ /* 0x000e6e0008000a00 */
[----:B------:R-:W2:Y:S01]  /*00e0*/  LDC R3, c[0x0][0x390] ;  /* 0x0000e400ff037b82 */ /* 0x000ea20000000800 */
[----:B------:R-:W3:Y:S01]  /*00f0*/  LDCU UR6, c[0x0][0x370] ;  /* 0x00006e00ff0677ac */ /* 0x000ee20008000800 */
[----:B------:R-:W4:Y:S06]  /*0100*/  LDCU UR7, c[0x0][0x390] ;  /* 0x00007200ff0777ac */ /* 0x000f2c0008000800 */
[----:B------:R-:W2:Y:S01]  /*0110*/  LDC R11, c[0x0][0x394] ;  /* 0x0000e500ff0b7b82 */ /* 0x000ea20000000800 */
[----:B------:R-:W0:Y:S02]  /*0120*/  LDCU UR8, c[0x0][0x398] ;  /* 0x00007300ff0877ac */ /* 0x000e240008000800 */
[----:B0-----:R-:W-:-:S05]  /*0130*/  IMAD.WIDE.U32 R14, R2, 0x4, R14 ;  /* 0x00000004020e7825 */ /* 0x001fca00078e000e */
[----:B------:R-:W0:Y:S01]  /*0140*/  LDC.64 R4, c[0x0][0x3a8] ;  /* 0x0000ea00ff047b82 */ /* 0x000e220000000a00 */
[----:B-1----:R-:W2:Y:S01]  /*0150*/  LDG.E.CONSTANT R10, desc[UR4][R14.64] ;  /* 0x000000040e0a7981 */ /* 0x002ea2000c1e9900 */
[----:B---3--:R-:W-:-:S06]  /*0160*/  IMAD R12, R12, UR6, RZ ;  /* 0x000000060c0c7c24 */ /* 0x008fcc000f8e02ff */
[----:B------:R-:W1:Y:S08]  /*0170*/  LDC.64 R6, c[0x0][0x380] ;  /* 0x0000e000ff067b82 */ /* 0x000e700000000a00 */
[----:B------:R-:W3:Y:S02]  /*0180*/  LDC.64 R8, c[0x0][0x388] ;  /* 0x0000e200ff087b82 */ /* 0x000ee40000000a00 */
[----:B01234-:R-:W-:-:S07]  /*0190*/  IADD3 R10, PT, PT, R10, -0x1, R3 ;  /* 0xffffffff0a0a7810 */ /* 0x01ffce0007ffe003 */
.L_x_4:
[C---:B------:R-:W-:Y:S01]  /*01a0*/  ISETP.GE.AND P0, PT, R13.reuse, R10, PT ;  /* 0x0000000a0d00720c */ /* 0x040fe20003f06270 */
[----:B-1----:R-:W-:Y:S01]  /*01b0*/  IMAD R15, R13, R11, R2 ;  /* 0x0000000b0d0f7224 */ /* 0x002fe200078e0202 */
[----:B------:R-:W-:Y:S11]  /*01c0*/  BSSY.RECONVERGENT B0, `(.L_x_0) ;  /* 0x0000023000007945 */ /* 0x000ff60003800200 */
[----:B0-----:R-:W0:Y:S01]  /*01d0*/  @!P0 LDC.64 R16, c[0x0][0x3a8] ;  /* 0x0000ea00ff108b82 */ /* 0x001e220000000a00 */
[----:B------:R-:W-:-:S02]  /*01e0*/  @!P0 IMAD.MOV.U32 R3, RZ, RZ, 0x7fc00000 ;  /* 0x7fc00000ff038424 */ /* 0x000fc400078e00ff */
[----:B0-----:R-:W-:-:S05]  /*01f0*/  @!P0 IMAD.WIDE R16, R15, 0x4, R16 ;  /* 0x000000040f108825 */ /* 0x001fca00078e0210 */
[----:B------:R0:W-:Y:S01]  /*0200*/  @!P0 STG.E desc[UR4][R16.64], R3 ;  /* 0x0000000310008986 */ /* 0x0001e2000c101904 */
[----:B------:R-:W-:Y:S05]  /*0210*/  @!P0 BRA `(.L_x_1) ;  /* 0x0000000000748947 */ /* 0x000fea0003800000 */
[----:B------:R-:W-:Y:S02]  /*0220*/  VIADD R21, R13, -UR7 ;  /* 0x800000070d157c36 */ /* 0x000fe40008000000 */
[----:B------:R-:W-:-:S03]  /*0230*/  IMAD.WIDE R18, R15, 0x4, R8 ;  /* 0x000000040f127825 */ /* 0x000fc600078e0208 */
[C---:B------:R-:W-:Y:S02]  /*0240*/  ISETP.GE.AND P0, PT, R21.reuse, RZ, PT ;  /* 0x000000ff1500720c */ /* 0x040fe40003f06270 */
[----:B0-----:R-:W2:Y:S11]  /*0250*/  LDG.E.CONSTANT R3, desc[UR4][R18.64] ;  /* 0x0000000412037981 */ /* 0x001eb6000c1e9900 */
[----:B------:R-:W-:-:S04]  /*0260*/  @P0 IMAD R21, R21, R11, R2 ;  /* 0x0000000b15150224 */ /* 0x000fc800078e0202 */
[----:B------:R-:W-:-:S06]  /*0270*/  @P0 IMAD.WIDE.U32 R22, R21, 0x4, R8 ;  /* 0x0000000415160825 */ /* 0x000fcc00078e0008 */
[----:B------:R-:W2:Y:S01]  /*0280*/  @P0 LDG.E.CONSTANT R22, desc[UR4][R22.64] ;  /* 0x0000000416160981 */ /* 0x000ea2000c1e9900 */
[----:B------:R-:W-:-:S04]  /*0290*/  @P0 IMAD.WIDE.U32 R20, R21, 0x4, R6 ;  /* 0x0000000415140825 */ /* 0x000fc800078e0006 */
[----:B------:R-:W-:Y:S02]  /*02a0*/  IMAD.WIDE R16, R15, 0x4, R6 ;  /* 0x000000040f107825 */ /* 0x000fe400078e0206 */
[----:B------:R-:W3:Y:S04]  /*02b0*/  @P0 LDG.E.CONSTANT R21, desc[UR4][R20.64] ;  /* 0x0000000414150981 */ /* 0x000ee8000c1e9900 */
[----:B------:R-:W3:Y:S01]  /*02c0*/  LDG.E.CONSTANT R14, desc[UR4][R16.64] ;  /* 0x00000004100e7981 */ /* 0x000ee2000c1e9900 */
[----:B------:R-:W-:Y:S01]  /*02d0*/  BSSY.RECONVERGENT B1, `(.L_x_2) ;  /* 0x000000f000017945 */ /* 0x000fe20003800200 */
[----:B--2---:R-:W-:-:S04]  /*02e0*/  @P0 FADD R3, R3, -R22 ;  /* 0x8000001603030221 */ /* 0x004fc80000000000 */
[----:B------:R-:W0:Y:S01]  /*02f0*/  MUFU.RCP R0, R3 ;  /* 0x0000000300007308 */ /* 0x000e220000001000 */
[----:B---3--:R-:W-:-:S07]  /*0300*/  @P0 FADD R14, R14, -R21 ;  /* 0x800000150e0e0221 */ /* 0x008fce0000000000 */
[----:B------:R-:W1:Y:S01]  /*0310*/  FCHK P0, R14, R3 ;  /* 0x000000030e007302 */ /* 0x000e620000000000 */
[----:B0-----:R-:W-:-:S04]  /*0320*/  FFMA R25, R0, -R3, 1 ;  /* 0x3f80000000197423 */ /* 0x001fc80000000803 */
[----:B------:R-:W-:-:S04]  /*0330*/  FFMA R0, R0, R25, R0 ;  /* 0x0000001900007223 */ /* 0x000fc80000000000 */
[----:B------:R-:W-:-:S04]  /*0340*/  FFMA R19, R0, R14, RZ ;  /* 0x0000000e00137223 */ /* 0x000fc800000000ff */
[----:B------:R-:W-:-:S04]  /*0350*/  FFMA R18, R19, -R3, R14 ;  /* 0x8000000313127223 */ /* 0x000fc8000000000e */
[----:B------:R-:W-:Y:S01]  /*0360*/  FFMA R19, R0, R18, R19 ;  /* 0x0000001200137223 */ /* 0x000fe20000000013 */
[----:B-1----:R-:W-:Y:S06]  /*0370*/  @!P0 BRA `(.L_x_3) ;  /* 0x0000000000108947 */ /* 0x002fec0003800000 */
[----:B------:R-:W-:Y:S01]  /*0380*/  IMAD.MOV.U32 R0, RZ, RZ, R14 ;  /* 0x000000ffff007224 */ /* 0x000fe200078e000e */
[----:B------:R-:W-:-:S07]  /*0390*/  MOV R14, 0x3b0 ;  /* 0x000003b0000e7802 */ /* 0x000fce0000000f00 */
[----:B------:R-:W-:Y:S05]  /*03a0*/  CALL.REL.NOINC `($__internal_0_$__cuda_sm3x_div_rn_noftz_f32_slowpath) ;  /* 0x0000000000247944 */ /* 0x000fea0003c00000 */
[----:B------:R-:W-:-:S07]  /*03b0*/  IMAD.MOV.U32 R19, RZ, RZ, R0 ;  /* 0x000000ffff137224 */ /* 0x000fce00078e0000 */
.L_x_3:
[----:B------:R-:W-:Y:S05]  /*03c0*/  BSYNC.RECONVERGENT B1 ;  /* 0x0000000000017941 */ /* 0x000fea0003800200 */
.L_x_2:
[----:B------:R-:W-:-:S05]  /*03d0*/  IMAD.WIDE R14, R15, 0x4, R4 ;  /* 0x000000040f0e7825 */ /* 0x000fca00078e0204 */
[----:B------:R1:W-:Y:S02]  /*03e0*/  STG.E desc[UR4][R14.64], R19 ;  /* 0x000000130e007986 */ /* 0x0003e4000c101904 */
.L_x_1:
[----:B------:R-:W-:Y:S05]  /*03f0*/  BSYNC.RECONVERGENT B0 ;  /* 0x0000000000007941 */ /* 0x000fea0003800200 */
.L_x_0:
[----:B------:R-:W-:-:S05]  /*0400*/  IMAD.IADD R13, R12, 0x1, R13 ;  /* 0x000000010c0d7824 */ /* 0x000fca00078e020d */
[----:B------:R-:W-:-:S13]  /*0410*/  ISETP.GE.AND P0, PT, R13, UR8, PT ;  /* 0x000000080d007c0c */ /* 0x000fda000bf06270 */
[----:B------:R-:W-:Y:S05]  /*0420*/  @!P0 BRA `(.L_x_4) ;  /* 0xfffffffc005c8947 */ /* 0x000fea000383ffff */
[----:B------:R-:W-:Y:S05]  /*0430*/  EXIT ;  /* 0x000000000000794d */ /* 0x000fea0003800000 */
        .weak           $__internal_0_$__cuda_sm3x_div_rn_noftz_f32_slowpath
        .type           $__internal_0_$__cuda_sm3x_div_rn_noftz_f32_slowpath,@function
        .size           $__internal_0_$__cuda_sm3x_div_rn_noftz_f32_slowpath,(.L_x_34 - $__internal_0_$__cuda_sm3x_div_rn_noftz_f32_slowpath)
$__internal_0_$__cuda_sm3x_div_rn_noftz_f32_slowpath:
[----:B------:R-:W-:Y:S01]  /*0440*/  SHF.R.U32.HI R16, RZ, 0x17, R3 ;  /* 0x00000017ff107819 */ /* 0x000fe20000011603 */
[----:B------:R-:W-:Y:S01]  /*0450*/  BSSY.RECONVERGENT B2, `(.L_x_5) ;  /* 0x0000062000027945 */ /* 0x000fe20003800200 */
[----:B------:R-:W-:Y:S02]  /*0460*/  SHF.R.U32.HI R17, RZ, 0x17, R0 ;  /* 0x00000017ff117819 */ /* 0x000fe40000011600 */
[----:B------:R-:W-:Y:S02]  /*0470*/  LOP3.LUT R16, R16, 0xff, RZ, 0xc0, !PT ;  /* 0x000000ff10107812 */ /* 0x000fe400078ec0ff */
[----:B------:R-:W-:-:S03]  /*0480*/  LOP3.LUT R19, R17, 0xff, RZ, 0xc0, !PT ;  /* 0x000000ff11137812 */ /* 0x000fc600078ec0ff */
[----:B------:R-:W-:Y:S02]  /*0490*/  VIADD R20, R16, 0xffffffff ;  /* 0xffffffff10147836 */ /* 0x000fe40000000000 */
[----:B------:R-:W-:-:S03]  /*04a0*/  VIADD R18, R19, 0xffffffff ;  /* 0xffffffff13127836 */ /* 0x000fc60000000000 */
[----:B------:R-:W-:-:S04]  /*04b0*/  ISETP.GT.U32.AND P0, PT, R20, 0xfd, PT ;  /* 0x000000fd1400780c */ /* 0x000fc80003f04070 */
[----:B------:R-:W-:-:S13]  /*04c0*/  ISETP.GT.U32.OR P0, PT, R18, 0xfd, P0 ;  /* 0x000000fd1200780c */ /* 0x000fda0000704470 */
[----:B------:R-:W-:Y:S01]  /*04d0*/  @!P0 IMAD.MOV.U32 R17, RZ, RZ, RZ ;  /* 0x000000ffff118224 */ /* 0x000fe200078e00ff */
[----:B------:R-:W-:Y:S06]  /*04e0*/  @!P0 BRA `(.L_x_6) ;  /* 0x00000000005c8947 */ /* 0x000fec0003800000 */
[----:B------:R-:W-:Y:S02]  /*04f0*/  FSETP.GTU.FTZ.AND P0, PT, |R0|, +INF , PT ;  /* 0x7f8000000000780b */ /* 0x000fe40003f1c200 */
[----:B------:R-:W-:-:S04]  /*0500*/  FSETP.GTU.FTZ.AND P1, PT, |R3|, +INF , PT ;  /* 0x7f8000000300780b */ /* 0x000fc80003f3c200 */
[----:B------:R-:W-:-:S13]  /*0510*/  PLOP3.LUT P0, PT, P0, P1, PT, 0xf8, 0x8f ;  /* 0x00000000008f781c */ /* 0x000fda0000703f70 */
[----:B------:R-:W-:Y:S05]  /*0520*/  @P0 BRA `(.L_x_7) ;  /* 0x00000004004c0947 */ /* 0x000fea0003800000 */
[----:B------:R-:W-:-:S13]  /*0530*/  LOP3.LUT P0, RZ, R3, 0x7fffffff, R0, 0xc8, !PT ;  /* 0x7fffffff03ff7812 */ /* 0x000fda000780c800 */
[----:B------:R-:W-:Y:S05]  /*0540*/  @!P0 BRA `(.L_x_8) ;  /* 0x00000004003c8947 */ /* 0x000fea0003800000 */
[C---:B------:R-:W-:Y:S02]  /*0550*/  FSETP.NEU.FTZ.AND P2, PT, |R0|.reuse, +INF , PT ;  /* 0x7f8000000000780b */ /* 0x040fe40003f5d200 */
[----:B------:R-:W-:Y:S02]  /*0560*/  FSETP.NEU.FTZ.AND P1, PT, |R3|, +INF , PT ;  /* 0x7f8000000300780b */ /* 0x000fe40003f3d200 */
[----:B------:R-:W-:-:S11]  /*0570*/  FSETP.NEU.FTZ.AND P0, PT, |R0|, +INF , PT ;  /* 0x7f8000000000780b */ /* 0x000fd60003f1d200 */
[----:B------:R-:W-:Y:S05]  /*0580*/  @!P1 BRA !P2, `(.L_x_8) ;  /* 0x00000004002c9947 */ /* 0x000fea0005000000 */
[----:B------:R-:W-:-:S04]  /*0590*/  LOP3.LUT P2, RZ, R0, 0x7fffffff, RZ, 0xc0, !PT ;  /* 0x7fffffff00ff7812 */ /* 0x000fc8000784c0ff */
[----:B------:R-:W-:-:S13]  /*05a0*/  PLOP3.LUT P1, PT, P1, P2, PT, 0x2f, 0xf2 ;  /* 0x0000000000f2781c */ /* 0x000fda0000f24577 */
[----:B------:R-:W-:Y:S05]  /*05b0*/  @P1 BRA `(.L_x_9) ;  /* 0x0000000400181947 */ /* 0x000fea0003800000 */
[----:B------:R-:W-:-:S04]  /*05c0*/  LOP3.LUT P1, RZ, R3, 0x7fffffff, RZ, 0xc0, !PT ;  /* 0x7fffffff03ff7812 */ /* 0x000fc8000782c0ff */
[----:B------:R-:W-:-:S13]  /*05d0*/  PLOP3.LUT P0, PT, P0, P1, PT, 0x2f, 0xf2 ;  /* 0x0000000000f2781c */ /* 0x000fda0000702577 */
[----:B------:R-:W-:Y:S05]  /*05e0*/  @P0 BRA `(.L_x_10) ;  /* 0x0000000400000947 */ /* 0x000fea0003800000 */
[----:B------:R-:W-:Y:S02]  /*05f0*/  ISETP.GE.AND P0, PT, R18, RZ, PT ;  /* 0x000000ff1200720c */ /* 0x000fe40003f06270 */
[----:B------:R-:W-:-:S11]  /*0600*/  ISETP.GE.AND P1, PT, R20, RZ, PT ;  /* 0x000000ff1400720c */ /* 0x000fd60003f26270 */
[----:B------:R-:W-:Y:S02]  /*0610*/  @P0 IMAD.MOV.U32 R17, RZ, RZ, RZ ;  /* 0x000000ffff110224 */ /* 0x000fe400078e00ff */
[----:B------:R-:W-:Y:S01]  /*0620*/  @!P0 FFMA R0, R0, 1.84467440737095516160e+19, RZ ;  /* 0x5f80000000008823 */ /* 0x000fe200000000ff */
[----:B------:R-:W-:Y:S02]  /*0630*/  @!P0 IMAD.MOV.U32 R17, RZ, RZ, -0x40 ;  /* 0xffffffc0ff118424 */ /* 0x000fe400078e00ff */
[----:B------:R-:W-:Y:S02]  /*0640*/  @!P1 FFMA R3, R3, 1.84467440737095516160e+19, RZ ;  /* 0x5f80000003039823 */ /* 0x000fe400000000ff */
[----:B------:R-:W-:-:S07]  /*0650*/  @!P1 VIADD R17, R17, 0x40 ;  /* 0x0000004011119836 */ /* 0x000fce0000000000 */
.L_x_6:
[----:B------:R-:W-:Y:S01]  /*0660*/  LEA R18, R16, 0xc0800000, 0x17 ;  /* 0xc080000010127811 */ /* 0x000fe200078eb8ff */
[----:B------:R-:W-:Y:S01]  /*0670*/  VIADD R19, R19, 0xffffff81 ;  /* 0xffffff8113137836 */ /* 0x000fe20000000000 */
[----:B------:R-:W-:Y:S03]  /*0680*/  BSSY.RECONVERGENT B3, `(.L_x_11) ;  /* 0x0000035000037945 */ /* 0x000fe60003800200 */
[----:B------:R-:W-:Y:S02]  /*0690*/  IMAD.IADD R20, R3, 0x1, -R18 ;  /* 0x0000000103147824 */ /* 0x000fe400078e0a12 */
[C---:B------:R-:W-:Y:S02]  /*06a0*/  IMAD R0, R19.reuse, -0x800000, R0 ;  /* 0xff80000013007824 */ /* 0x040fe400078e0200 */
[----:B------:R0:W1:Y:S01]  /*06b0*/  MUFU.RCP R3, R20 ;  /* 0x0000001400037308 */ /* 0x0000620000001000 */
[----:B------:R-:W-:Y:S01]  /*06c0*/  FADD.FTZ R21, -R20, -RZ ;  /* 0x800000ff14157221 */ /* 0x000fe20000010100 */
[----:B0-----:R-:W-:-:S05]  /*06d0*/  IADD3 R20, PT, PT, R19, 0x7f, -R16 ;  /* 0x0000007f13147810 */ /* 0x001fca0007ffe810 */
[----:B------:R-:W-:Y:S02]  /*06e0*/  IMAD.IADD R17, R20, 0x1, R17 ;  /* 0x0000000114117824 */ /* 0x000fe400078e0211 */
[----:B-1----:R-:W-:-:S04]  /*06f0*/  FFMA R18, R3, R21, 1 ;  /* 0x3f80000003127423 */ /* 0x002fc80000000015 */
[----:B------:R-:W-:-:S04]  /*0700*/  FFMA R3, R3, R18, R3 ;  /* 0x0000001203037223 */ /* 0x000fc80000000003 */
[----:B------:R-:W-:-:S04]  /*0710*/  FFMA R18, R0, R3, RZ ;  /* 0x0000000300127223 */ /* 0x000fc800000000ff */
[----:B------:R-:W-:-:S04]  /*0720*/  FFMA R22, R21, R18, R0 ;  /* 0x0000001215167223 */ /* 0x000fc80000000000 */
[----:B------:R-:W-:-:S04]  /*0730*/  FFMA R18, R3, R22, R18 ;  /* 0x0000001603127223 */ /* 0x000fc80000000012 */
[----:B------:R-:W-:-:S04]  /*0740*/  FFMA R21, R21, R18, R0 ;  /* 0x0000001215157223 */ /* 0x000fc80000000000 */
[----:B------:R-:W-:-:S05]  /*0750*/  FFMA R0, R3, R21, R18 ;  /* 0x0000001503007223 */ /* 0x000fca0000000012 */
[----:B------:R-:W-:-:S04]  /*0760*/  SHF.R.U32.HI R16, RZ, 0x17, R0 ;  /* 0x00000017ff107819 */ /* 0x000fc80000011600 */
[----:B------:R-:W-:-:S05]  /*0770*/  LOP3.LUT R16, R16, 0xff, RZ, 0xc0, !PT ;  /* 0x000000ff10107812 */ /* 0x000fca00078ec0ff */
[----:B------:R-:W-:-:S04]  /*0780*/  IMAD.IADD R19, R16, 0x1, R17 ;  /* 0x0000000110137824 */ /* 0x000fc800078e0211 */
[----:B------:R-:W-:-:S05]  /*0790*/  VIADD R16, R19, 0xffffffff ;  /* 0xffffffff13107836 */ /* 0x000fca0000000000 */
[----:B------:R-:W-:-:S13]  /*07a0*/  ISETP.GE.U32.AND P0, PT, R16, 0xfe, PT ;  /* 0x000000fe1000780c */ /* 0x000fda0003f06070 */
[----:B------:R-:W-:Y:S05]  /*07b0*/  @!P0 BRA `(.L_x_12) ;  /* 0x0000000000808947 */ /* 0x000fea0003800000 */
[----:B------:R-:W-:-:S13]  /*07c0*/  ISETP.GT.AND P0, PT, R19, 0xfe, PT ;  /* 0x000000fe1300780c */ /* 0x000fda0003f04270 */
[----:B------:R-:W-:Y:S05]  /*07d0*/  @P0 BRA `(.L_x_13) ;  /* 0x00000000006c0947 */ /* 0x000fea0003800000 */
[----:B------:R-:W-:-:S13]  /*07e0*/  ISETP.GE.AND P0, PT, R19, 0x1, PT ;  /* 0x000000011300780c */ /* 0x000fda0003f06270 */
[----:B------:R-:W-:Y:S05]  /*07f0*/  @P0 BRA `(.L_x_14) ;  /* 0x0000000000740947 */ /* 0x000fea0003800000 */
[----:B------:R-:W-:Y:S02]  /*0800*/  ISETP.GE.AND P0, PT, R19, -0x18, PT ;  /* 0xffffffe81300780c */ /* 0x000fe40003f06270 */
[----:B------:R-:W-:-:S11]  /*0810*/  LOP3.LUT R0, R0, 0x80000000, RZ, 0xc0, !PT ;  /* 0x8000000000007812 */ /* 0x000fd600078ec0ff */
[----:B------:R-:W-:Y:S05]  /*0820*/  @!P0 BRA `(.L_x_14) ;  /* 0x0000000000688947 */ /* 0x000fea0003800000 */
[-CC-:B------:R-:W-:Y:S01]  /*0830*/  FFMA.RZ R16, R3, R21.reuse, R18.reuse ;  /* 0x0000001503107223 */ /* 0x180fe2000000c012 */
[C---:B------:R-:W-:Y:S02]  /*0840*/  ISETP.NE.AND P2, PT, R19.reuse, RZ, PT ;  /* 0x000000ff1300720c */ /* 0x040fe40003f45270 */
[----:B------:R-:W-:Y:S02]  /*0850*/  ISETP.NE.AND P1, PT, R19, RZ, PT ;  /* 0x000000ff1300720c */ /* 0x000fe40003f25270 */
[----:B------:R-:W-:Y:S01]  /*0860*/  LOP3.LUT R17, R16, 0x7fffff, RZ, 0xc0, !PT ;  /* 0x007fffff10117812 */ /* 0x000fe200078ec0ff */
[CCC-:B------:R-:W-:Y:S01]  /*0870*/  FFMA.RP R16, R3.reuse, R21.reuse, R18.reuse ;  /* 0x0000001503107223 */ /* 0x1c0fe20000008012 */
[----:B------:R-:W-:Y:S01]  /*0880*/  FFMA.RM R3, R3, R21, R18 ;  /* 0x0000001503037223 */ /* 0x000fe20000004012 */
[----:B------:R-:W-:Y:S01]  /*0890*/  VIADD R18, R19, 0x20 ;  /* 0x0000002013127836 */ /* 0x000fe20000000000 */
[----:B------:R-:W-:Y:S01]  /*08a0*/  LOP3.LUT R17, R17, 0x800000, RZ, 0xfc, !PT ;  /* 0x0080000011117812 */ /* 0x000fe200078efcff */
[----:B------:R-:W-:-:S02]  /*08b0*/  IMAD.MOV R19, RZ, RZ, -R19 ;  /* 0x000000ffff137224 */ /* 0x000fc400078e0a13 */
[----:B------:R-:W-:Y:S02]  /*08c0*/  FSETP.NEU.FTZ.AND P0, PT, R16, R3, PT ;  /* 0x000000031000720b */ /* 0x000fe40003f1d000 */
[----:B------:R-:W-:Y:S02]  /*08d0*/  SHF.L.U32 R18, R17, R18, RZ ;  /* 0x0000001211127219 */ /* 0x000fe400000006ff */
[----:B------:R-:W-:Y:S02]  /*08e0*/  SEL R16, R19, RZ, P2 ;  /* 0x000000ff13107207 */ /* 0x000fe40001000000 */
[----:B------:R-:W-:Y:S02]  /*08f0*/  ISETP.NE.AND P1, PT, R18, RZ, P1 ;  /* 0x000000ff1200720c */ /* 0x000fe40000f25270 */
[----:B------:R-:W-:Y:S02]  /*0900*/  SHF.R.U32.HI R16, RZ, R16, R17 ;  /* 0x00000010ff107219 */ /* 0x000fe40000011611 */
[----:B------:R-:W-:-:S02]  /*0910*/  PLOP3.LUT P0, PT, P0, P1, PT, 0xf8, 0x8f ;  /* 0x00000000008f781c */ /* 0x000fc40000703f70 */
[----:B------:R-:W-:Y:S02]  /*0920*/  SHF.R.U32.HI R18, RZ, 0x1, R16 ;  /* 0x00000001ff127819 */ /* 0x000fe40000011610 */
[----:B------:R-:W-:-:S04]  /*0930*/  SEL R3, RZ, 0x1, !P0 ;  /* 0x00000001ff037807 */ /* 0x000fc80004000000 */
[----:B------:R-:W-:-:S04]  /*0940*/  LOP3.LUT R3, R3, 0x1, R18, 0xf8, !PT ;  /* 0x0000000103037812 */ /* 0x000fc800078ef812 */
[----:B------:R-:W-:-:S05]  /*0950*/  LOP3.LUT R3, R3, R16, RZ, 0xc0, !PT ;  /* 0x0000001003037212 */ /* 0x000fca00078ec0ff */
[----:B------:R-:W-:-:S05]  /*0960*/  IMAD.IADD R3, R18, 0x1, R3 ;  /* 0x0000000112037824 */ /* 0x000fca00078e0203 */
[----:B------:R-:W-:Y:S01]  /*0970*/  LOP3.LUT R0, R3, R0, RZ, 0xfc, !PT ;  /* 0x0000000003007212 */ /* 0x000fe200078efcff */
[----:B------:R-:W-:Y:S06]  /*0980*/  BRA `(.L_x_14) ;  /* 0x0000000000107947 */ /* 0x000fec0003800000 */
.L_x_13:
[----:B------:R-:W-:-:S04]  /*0990*/  LOP3.LUT R0, R0, 0x80000000, RZ, 0xc0, !PT ;  /* 0x8000000000007812 */ /* 0x000fc800078ec0ff */
[----:B------:R-:W-:Y:S01]  /*09a0*/  LOP3.LUT R0, R0, 0x7f800000, RZ, 0xfc, !PT ;  /* 0x7f80000000007812 */ /* 0x000fe200078efcff */
[----:B------:R-:W-:Y:S06]  /*09b0*/  BRA `(.L_x_14) ;  /* 0x0000000000047947 */ /* 0x000fec0003800000 */
.L_x_12:
[----:B------:R-:W-:-:S07]  /*09c0*/  IMAD R0, R17, 0x800000, R0 ;  /* 0x0080000011007824 */ /* 0x000fce00078e0200 */
.L_x_14:
[----:B------:R-:W-:Y:S05]  /*09d0*/  BSYNC.RECONVERGENT B3 ;  /* 0x0000000000037941 */ /* 0x000fea0003800200 */
.L_x_11:
[----:B------:R-:W-:Y:S05]  /*09e0*/  BRA `(.L_x_15) ;  /* 0x0000000000207947 */ /* 0x000fea0003800000 */
.L_x_10:
[----:B------:R-:W-:-:S04]  /*09f0*/  LOP3.LUT R0, R3, 0x80000000, R0, 0x48, !PT ;  /* 0x8000000003007812 */ /* 0x000fc800078e4800 */
[----:B------:R-:W-:Y:S01]  /*0a00*/  LOP3.LUT R0, R0, 0x7f800000, RZ, 0xfc, !PT ;  /* 0x7f80000000007812 */ /* 0x000fe200078efcff */
[----:B------:R-:W-:Y:S06]  /*0a10*/  BRA `(.L_x_15) ;  /* 0x0000000000147947 */ /* 0x000fec0003800000 */
.L_x_9:
[----:B------:R-:W-:Y:S01]  /*0a20*/  LOP3.LUT R0, R3, 0x80000000, R0, 0x48, !PT ;  /* 0x8000000003007812 */ /* 0x000fe200078e4800 */
[----:B------:R-:W-:Y:S06]  /*0a30*/  BRA `(.L_x_15) ;  /* 0x00000000000c7947 */ /* 0x000fec0003800000 */
.L_x_8:
[----:B------:R-:W0:Y:S01]  /*0a40*/  MUFU.RSQ R0, -QNAN ;  /* 0xffc0000000007908 */ /* 0x000e220000001400 */
[----:B------:R-:W-:Y:S05]  /*0a50*/  BRA `(.L_x_15) ;  /* 0x0000000000047947 */ /* 0x000fea0003800000 */
.L_x_7:
[----:B------:R-:W-:-:S07]  /*0a60*/  FADD.FTZ R0, R0, R3 ;  /* 0x0000000300007221 */ /* 0x000fce0000010000 */
.L_x_15:
[----:B------:R-:W-:Y:S05]  /*0a70*/  BSYNC.RECONVERGENT B2 ;  /* 0x0000000000027941 */ /* 0x000fea0003800200 */
.L_x_5:
[----:B------:R-:W-:Y:S02]  /*0a80*/  IMAD.MOV.U32 R16, RZ, RZ, R14 ;  /* 0x000000ffff107224 */ /* 0x000fe400078e000e */
[----:B------:R-:W-:-:S04]  /*0a90*/  IMAD.MOV.U32 R17, RZ, RZ, 0x0 ;  /* 0x00000000ff117424 */ /* 0x000fc800078e00ff */
[----:B0-----:R-:W-:Y:S05]  /*0aa0*/  RET.REL.NODEC R16 `(vwma_multi_series_one_param_f32) ;  /* 0xfffffff410547950 */ /* 0x001fea0003c3ffff */
.L_x_16:
[----:B------:R-:W-:-:S00]  /*0ab0*/  BRA `(.L_x_16) ;  /* 0xfffffffc00fc7947 */ /* 0x000fc0000383ffff */
[----:B------:R-:W-:-:S00]  /*0ac0*/  NOP ;  /* 0x0000000000007918 */ /* 0x000fc00000000000 */
        /* <DEDUP_REMOVED lines=11> */
.L_x_34:


//--------------------- .text.vwma_batch_f32      --------------------------
	.section	.text.vwma_batch_f32,"ax",@progbits
	.align	128
        .global         vwma_batch_f32
        .type           vwma_batch_f32,@function
        .size           vwma_batch_f32,(.L_x_35 - vwma_batch_f32)
        .other          vwma_batch_f32,@"STO_CUDA_ENTRY STV_DEFAULT"
vwma_batch_f32:
.text.vwma_batch_f32:
        /* <DEDUP_REMOVED lines=17> */
[----:B------:R-:W2:Y:S01]  /*0110*/  LDC.64 R8, c[0x0][0x3a8] ;  /* 0x0000ea00ff087b82 */ /* 0x000ea20000000a00 */
[----:B0-----:R-:W-:-:S07]  /*0120*/  IMAD.WIDE.U32 R14, R2, 0x4, R14 ;  /* 0x00000004020e7825 */ /* 0x001fce00078e000e */
[----:B------:R-:W0:Y:S01]  /*0130*/  LDC.64 R6, c[0x0][0x380] ;  /* 0x0000e000ff067b82 */ /* 0x000e220000000a00 */
[----:B-1----:R-:W2:Y:S01]  /*0140*/  LDG.E.CONSTANT R10, desc[UR4][R14.64] ;  /* 0x000000040e0a7981 */ /* 0x002ea2000c1e9900 */
[----:B---3--:R-:W-:-:S06]  /*0150*/  IMAD R12, R12, UR6, RZ ;  /* 0x000000060c0c7c24 */ /* 0x008fcc000f8e02ff */
[----:B------:R-:W1:Y:S02]  /*0160*/  LDC.64 R4, c[0x0][0x388] ;  /* 0x0000e200ff047b82 */ /* 0x000e640000000a00 */
[----:B012-4-:R-:W-:-:S07]  /*0170*/  IADD3 R11, PT, PT, R10, -0x1, R11 ;  /* 0xffffffff0a0b7810 */ /* 0x017fce0007ffe00b */
.L_x_21:
[----:B------:R-:W-:Y:S01]  /*0180*/  ISETP.GE.AND P0, PT, R13, R11, PT ;  /* 0x0000000b0d00720c */ /* 0x000fe20003f06270 */
[----:B------:R-:W-:Y:S01]  /*0190*/  BSSY.RECONVERGENT B0, `(.L_x_17) ;  /* 0x000001e000007945 */ /* 0x000fe20003800200 */
[----:B0-----:R-:W-:-:S11]  /*01a0*/  IMAD.MOV.U32 R3, RZ, RZ, 0x7fc00000 ;  /* 0x7fc00000ff037424 */ /* 0x001fd600078e00ff */
[----:B------:R-:W-:Y:S05]  /*01b0*/  @!P0 BRA `(.L_x_18) ;  /* 0x00000000006c8947 */ /* 0x000fea0003800000 */
[C---:B------:R-:W-:Y:S02]  /*01c0*/  IMAD.IADD R19, R13.reuse, 0x1, -R10 ;  /* 0x000000010d137824 */ /* 0x040fe400078e0a0a */
[----:B------:R-:W-:-:S03]  /*01d0*/  IMAD.WIDE R16, R13, 0x4, R4 ;  /* 0x000000040d107825 */ /* 0x000fc600078e0204 */
[C---:B------:R-:W-:Y:S02]  /*01e0*/  ISETP.GE.AND P0, PT, R19.reuse, RZ, PT ;  /* 0x000000ff1300720c */ /* 0x040fe40003f06270 */
[----:B------:R-:W2:Y:S11]  /*01f0*/  LDG.E.CONSTANT R22, desc[UR4][R16.64] ;  /* 0x0000000410167981 */ /* 0x000eb6000c1e9900 */
        /* <DEDUP_REMOVED lines=18> */
[----:B------:R-:W-:Y:S01]  /*0320*/  MOV R14, 0x350 ;  /* 0x00000350000e7802 */ /* 0x000fe20000000f00 */
[----:B------:R-:W-:-:S07]  /*0330*/  IMAD.MOV.U32 R3, RZ, RZ, R22 ;  /* 0x000000ffff037224 */ /* 0x000fce00078e0016 */
[----:B------:R-:W-:Y:S05]  /*0340*/  CALL.REL.NOINC `($__internal_1_$__cuda_sm3x_div_rn_noftz_f32_slowpath) ;  /* 0x0000000000287944 */ /* 0x000fea0003c00000 */
.L_x_20:
[----:B------:R-:W-:Y:S05]  /*0350*/  BSYNC.RECONVERGENT B1 ;  /* 0x0000000000017941 */ /* 0x000fea0003800200 */
.L_x_19:
[----:B------:R-:W-:-:S07]  /*0360*/  IMAD.MOV.U32 R3, RZ, RZ, R0 ;  /* 0x000000ffff037224 */ /* 0x000fce00078e0000 */
.L_x_18:
[----:B------:R-:W-:Y:S05]  /*0370*/  BSYNC.RECONVERGENT B0 ;  /* 0x0000000000007941 */ /* 0x000fea0003800200 */
.L_x_17:
[--C-:B------:R-:W-:Y:S02]  /*0380*/  IMAD R15, R2, UR7, R13.reuse ;  /* 0x00000007020f7c24 */ /* 0x100fe4000f8e020d */
[----:B------:R-:W-:Y:S02]  /*0390*/  IMAD.IADD R13, R12, 0x1, R13 ;  /* 0x000000010c0d7824 */ /* 0x000fe400078e020d */
[----:B------:R-:W-:-:S03]  /*03a0*/  IMAD.WIDE R14, R15, 0x4, R8 ;  /* 0x000000040f0e7825 */ /* 0x000fc600078e0208 */
[----:B------:R-:W-:Y:S02]  /*03b0*/  ISETP.GE.AND P0, PT, R13, UR7, PT ;  /* 0x000000070d007c0c */ /* 0x000fe4000bf06270 */
[----:B------:R0:W-:Y:S11]  /*03c0*/  STG.E desc[UR4][R14.64], R3 ;  /* 0x000000030e007986 */ /* 0x0001f6000c101904 */
[----:B------:R-:W-:Y:S05]  /*03d0*/  @!P0 BRA `(.L_x_21) ;  /* 0xfffffffc00688947 */ /* 0x000fea000383ffff */
[----:B------:R-:W-:Y:S05]  /*03e0*/  EXIT ;  /* 0x000000000000794d */ /* 0x000fea0003800000 */
        .weak           $__internal_1_$__cuda_sm3x_div_rn_noftz_f32_slowpath
        .type           $__internal_1_$__cuda_sm3x_div_rn_noftz_f32_slowpath,@function
        .size           $__internal_1_$__cuda_sm3x_div_rn_noftz_f32_slowpath,(.L_x_35 - $__internal_1_$__cuda_sm3x_div_rn_noftz_f32_slowpath)
$__internal_1_$__cuda_sm3x_div_rn_noftz_f32_slowpath:
        /* <DEDUP_REMOVED lines=34> */
.L_x_23:
[----:B------:R-:W-:Y:S01]  /*0610*/  LEA R18, R15, 0xc0800000, 0x17 ;  /* 0xc08000000f127811 */ /* 0x000fe200078eb8ff */
[----:B------:R-:W-:Y:S01]  /*0620*/  VIADD R17, R17, 0xffffff81 ;  /* 0xffffff8111117836 */ /* 0x000fe20000000000 */
[----:B------:R-:W-:Y:S03]  /*0630*/  BSSY.RECONVERGENT B3, `(.L_x_28) ;  /* 0x0000035000037945 */ /* 0x000fe60003800200 */
[----:B------:R-:W-:Y:S02]  /*0640*/  IMAD.IADD R19, R3, 0x1, -R18 ;  /* 0x0000000103137824 */ /* 0x000fe400078e0a12 */
[C---:B------:R-:W-:Y:S01]  /*0650*/  IMAD R0, R17.reuse, -0x800000, R0 ;  /* 0xff80000011007824 */ /* 0x040fe200078e0200 */
[----:B------:R-:W-:Y:S01]  /*0660*/  IADD3 R17, PT, PT, R17, 0x7f, -R15 ;  /* 0x0000007f11117810 */ /* 0x000fe20007ffe80f */
[----:B------:R-:W0:Y:S01]  /*0670*/  MUFU.RCP R3, R19 ;  /* 0x0000001300037308 */ /* 0x000e220000001000 */
[----:B------:R-:W-:-:S03]  /*0680*/  FADD.FTZ R21, -R19, -RZ ;  /* 0x800000ff13157221 */ /* 0x000fc60000010100 */
[----:B------:R-:W-:Y:S02]  /*0690*/  IMAD.IADD R17, R17, 0x1, R16 ;  /* 0x0000000111117824 */ /* 0x000fe400078e0210 */
[----:B0-----:R-:W-:-:S04]  /*06a0*/  FFMA R18, R3, R21, 1 ;  /* 0x3f80000003127423 */ /* 0x001fc80000000015 */
        /* <DEDUP_REMOVED lines=20> */
[----:B------:R-:W-:Y:S01]  /*07f0*/  IMAD.MOV R17, RZ, RZ, -R19 ;  /* 0x000000ffff117224 */ /* 0x000fe200078e0a13 */
[C---:B------:R-:W-:Y:S02]  /*0800*/  ISETP.NE.AND P2, PT, R19.reuse, RZ, PT ;  /* 0x000000ff1300720c */ /* 0x040fe40003f45270 */
[----:B------:R-:W-:Y:S02]  /*0810*/  ISETP.NE.AND P1, PT, R19, RZ, PT ;  /* 0x000000ff1300720c */ /* 0x000fe40003f25270 */
[----:B------:R-:W-:Y:S01]  /*0820*/  LOP3.LUT R16, R15, 0x7fffff, RZ, 0xc0, !PT ;  /* 0x007fffff0f107812 */ /* 0x000fe200078ec0ff */
[CCC-:B------:R-:W-:Y:S01]  /*0830*/  FFMA.RP R15, R3.reuse, R21.reuse, R18.reuse ;  /* 0x00000015030f7223 */ /* 0x1c0fe20000008012 */
[----:B------:R-:W-:Y:S01]  /*0840*/  FFMA.RM R18, R3, R21, R18 ;  /* 0x0000001503127223 */ /* 0x000fe20000004012 */
[----:B------:R-:W-:Y:S01]  /*0850*/  VIADD R3, R19, 0x20 ;  /* 0x0000002013037836 */ /* 0x000fe20000000000 */
[----:B------:R-:W-:-:S03]  /*0860*/  LOP3.LUT R16, R16, 0x800000, RZ, 0xfc, !PT ;  /* 0x0080000010107812 */ /* 0x000fc600078efcff */
        /* <DEDUP_REMOVED lines=13> */
.L_x_30:
[----:B------:R-:W-:-:S04]  /*0940*/  LOP3.LUT R0, R0, 0x80000000, RZ, 0xc0, !PT ;  /* 0x8000000000007812 */ /* 0x000fc800078ec0ff */
[----:B------:R-:W-:Y:S01]  /*0950*/  LOP3.LUT R0, R0, 0x7f800000, RZ, 0xfc, !PT ;  /* 0x7f80000000007812 */ /* 0x000fe200078efcff */
[----:B------:R-:W-:Y:S06]  /*0960*/  BRA `(.L_x_31) ;  /* 0x0000000000047947 */ /* 0x000fec0003800000 */
.L_x_29:
[----:B------:R-:W-:-:S07]  /*0970*/  IMAD R0, R17, 0x800000, R0 ;  /* 0x0080000011007824 */ /* 0x000fce00078e0200 */
.L_x_31:
[----:B------:R-:W-:Y:S05]  /*0980*/  BSYNC.RECONVERGENT B3 ;  /* 0x0000000000037941 */ /* 0x000fea0003800200 */
.L_x_28:
[----:B------:R-:W-:Y:S05]  /*0990*/  BRA `(.L_x_32) ;  /* 0x0000000000207947 */ /* 0x000fea0003800000 */
.L_x_27:
[----:B------:R-:W-:-:S04]  /*09a0*/  LOP3.LUT R0, R3, 0x80000000, R0, 0x48, !PT ;  /* 0x8000000003007812 */ /* 0x000fc800078e4800 */
[----:B------:R-:W-:Y:S01]  /*09b0*/  LOP3.LUT R0, R0, 0x7f800000, RZ, 0xfc, !PT ;  /* 0x7f80000000007812 */ /* 0x000fe200078efcff */
[----:B------:R-:W-:Y:S06]  /*09c0*/  BRA `(.L_x_32) ;  /* 0x0000000000147947 */ /* 0x000fec0003800000 */
.L_x_26:
[----:B------:R-:W-:Y:S01]  /*09d0*/  LOP3.LUT R0, R3, 0x80000000, R0, 0x48, !PT ;  /* 0x8000000003007812 */ /* 0x000fe200078e4800 */
[----:B------:R-:W-:Y:S06]  /*09e0*/  BRA `(.L_x_32) ;  /* 0x00000000000c7947 */ /* 0x000fec0003800000 */
.L_x_25:
[----:B------:R-:W0:Y:S01]  /*09f0*/  MUFU.RSQ R0, -QNAN ;  /* 0xffc0000000007908 */ /* 0x000e220000001400 */
[----:B------:R-:W-:Y:S05]  /*0a00*/  BRA `(.L_x_32) ;  /* 0x0000000000047947 */ /* 0x000fea0003800000 */
.L_x_24:
[----:B------:R-:W-:-:S07]  /*0a10*/  FADD.FTZ R0, R0, R3 ;  /* 0x0000000300007221 */ /* 0x000fce0000010000 */
.L_x_32:
[----:B------:R-:W-:Y:S05]  /*0a20*/  BSYNC.RECONVERGENT B2 ;  /* 0x0000000000027941 */ /* 0x000fea0003800200 */
.L_x_22:
[----:B------:R-:W-:-:S04]  /*0a30*/  IMAD.MOV.U32 R15, RZ, RZ, 0x0 ;  /* 0x00000000ff0f7424 */ /* 0x000fc800078e00ff */
[----:B0-----:R-:W-:Y:S05]  /*0a40*/  RET.REL.NODEC R14 `(vwma_batch_f32) ;  /* 0xfffffff40e6c7950 */ /* 0x001fea0003c3ffff */
.L_x_33:
        /* <DEDUP_REMOVED lines=11> */
.L_x_35:


//--------------------- .nv.shared.reserved.0     --------------------------
	.section	.nv.shared.reserved.0,"aw",@nobits
	.weak		__nv_reservedSMEM_offset_0_alias
	.size		__nv_reservedSMEM_offset_0_alias, 0, 64
	.other		__nv_reservedSMEM_offset_0_alias,@"STO_CUDA_RESERVED_SHARED STV_DEFAULT"
__nv_reservedSMEM_offset_0_alias:
	.zero		0
	.zero		64


//--------------------- .nv.constant0.vwma_multi_series_one_param_f32 --------------------------
	.section	.nv.constant0.vwma_multi_series_one_param_f32,"a",@progbits
	.sectionflags	@""
	.align	4
.nv.constant0.vwma_multi_series_one_param_f32:
	.zero		944


//--------------------- .nv.constant0.vwma_batch_f32 --------------------------
	.section	.nv.constant0.vwma_batch_f32,"a",@progbits
	.sectionflags	@""
	.align	4
.nv.constant0.vwma_batch_f32:
	.zero		944


//--------------------- SYMBOLS --------------------------

	.type		.nv.reservedSmem.offset0,@object
	.size		.nv.reservedSmem.offset0,0x4
